//
// Generated by NVIDIA NVVM Compiler
//
// Compiler Build ID: CL-36424714
// Cuda compilation tools, release 13.0, V13.0.88
// Based on NVVM 20.0.0
//

.version 9.0
.target sm_100
.address_size 64

	// .globl	_Z17sumChannelsKernelPKhiiiiPdS1_S1_

.visible .entry _Z17sumChannelsKernelPKhiiiiPdS1_S1_(
	.param .u64 .ptr .align 1 _Z17sumChannelsKernelPKhiiiiPdS1_S1__param_0,
	.param .u32 _Z17sumChannelsKernelPKhiiiiPdS1_S1__param_1,
	.param .u32 _Z17sumChannelsKernelPKhiiiiPdS1_S1__param_2,
	.param .u32 _Z17sumChannelsKernelPKhiiiiPdS1_S1__param_3,
	.param .u32 _Z17sumChannelsKernelPKhiiiiPdS1_S1__param_4,
	.param .u64 .ptr .align 1 _Z17sumChannelsKernelPKhiiiiPdS1_S1__param_5,
	.param .u64 .ptr .align 1 _Z17sumChannelsKernelPKhiiiiPdS1_S1__param_6,
	.param .u64 .ptr .align 1 _Z17sumChannelsKernelPKhiiiiPdS1_S1__param_7
)
{
	.reg .pred 	%p<4>;
	.reg .b16 	%rs<4>;
	.reg .b32 	%r<17>;
	.reg .b64 	%rd<11>;
	.reg .b64 	%fd<7>;

	ld.param.u64 	%rd1, [_Z17sumChannelsKernelPKhiiiiPdS1_S1__param_0];
	ld.param.u32 	%r5, [_Z17sumChannelsKernelPKhiiiiPdS1_S1__param_1];
	ld.param.u32 	%r6, [_Z17sumChannelsKernelPKhiiiiPdS1_S1__param_2];
	ld.param.u32 	%r3, [_Z17sumChannelsKernelPKhiiiiPdS1_S1__param_3];
	ld.param.u32 	%r4, [_Z17sumChannelsKernelPKhiiiiPdS1_S1__param_4];
	ld.param.u64 	%rd2, [_Z17sumChannelsKernelPKhiiiiPdS1_S1__param_5];
	ld.param.u64 	%rd3, [_Z17sumChannelsKernelPKhiiiiPdS1_S1__param_6];
	ld.param.u64 	%rd4, [_Z17sumChannelsKernelPKhiiiiPdS1_S1__param_7];
	mov.u32 	%r8, %ctaid.x;
	mov.u32 	%r9, %ntid.x;
	mov.u32 	%r10, %tid.x;
	mad.lo.s32 	%r1, %r8, %r9, %r10;
	mov.u32 	%r11, %ctaid.y;
	mov.u32 	%r12, %ntid.y;
	mov.u32 	%r13, %tid.y;
	mad.lo.s32 	%r14, %r11, %r12, %r13;
	setp.ge.s32 	%p1, %r1, %r5;
	setp.ge.s32 	%p2, %r14, %r6;
	or.pred  	%p3, %p1, %p2;
	@%p3 bra 	$L__BB0_2;
	cvta.to.global.u64 	%rd5, %rd1;
	cvta.to.global.u64 	%rd6, %rd2;
	cvta.to.global.u64 	%rd7, %rd3;
	cvta.to.global.u64 	%rd8, %rd4;
	mul.lo.s32 	%r15, %r3, %r1;
	mad.lo.s32 	%r16, %r4, %r14, %r15;
	cvt.s64.s32 	%rd9, %r16;
	add.s64 	%rd10, %rd5, %rd9;
	ld.global.u8 	%rs1, [%rd10+2];
	cvt.rn.f64.u16 	%fd1, %rs1;
	atom.global.add.f64 	%fd2, [%rd6], %fd1;
	ld.global.u8 	%rs2, [%rd10+1];
	cvt.rn.f64.u16 	%fd3, %rs2;
	atom.global.add.f64 	%fd4, [%rd7], %fd3;
	ld.global.u8 	%rs3, [%rd10];
	cvt.rn.f64.u16 	%fd5, %rs3;
	atom.global.add.f64 	%fd6, [%rd8], %fd5;
$L__BB0_2:
	ret;

}


// ===== COMPILED SASS (sm_100) =====

	.target	sm_100

	.elftype	@"ET_EXEC"


//--------------------- .note.nv.tkinfo           --------------------------
	.section	.note.nv.tkinfo,"",@"SHT_NOTE"
	.sectionflags	@"SHF_NOTE_NV_TKINFO"
	.tkinfo
        /*0018*/ 	.word	0x00000002
        /*0030*/ 	.string	""
        /*0030*/ 	.string	"ptxas"
        /*0030*/ 	.string	"Cuda compilation tools, release 13.0, V13.0.88"
        /*0030*/ 	.string	"Build cuda_13.0.r13.0/compiler.36424714_0"
        /*0030*/ 	.string	"-arch sm_100 -m 64 "



//--------------------- .note.nv.cuinfo           --------------------------
	.section	.note.nv.cuinfo,"",@"SHT_NOTE"
	.sectionflags	@"SHF_NOTE_NV_CUINFO"
        /*0018*/ 	.short	0x0002
        /*001a*/ 	.short	0x0064
        /*001c*/ 	.short	0x0082
	.zero		2


//--------------------- .nv.info                  --------------------------
	.section	.nv.info,"",@"SHT_CUDA_INFO"
	.align	4


	//----- nvinfo : EIATTR_REGCOUNT
	.align		4
        /*0000*/ 	.byte	0x04, 0x2f
        /*0002*/ 	.short	(.L_1 - .L_0)
	.align		4
.L_0:
        /*0004*/ 	.word	index@(_Z17sumChannelsKernelPKhiiiiPdS1_S1_)
        /*0008*/ 	.word	0x00000012


	//----- nvinfo : EIATTR_FRAME_SIZE
	.align		4
.L_1:
        /*000c*/ 	.byte	0x04, 0x11
        /*000e*/ 	.short	(.L_3 - .L_2)
	.align		4
.L_2:
        /*0010*/ 	.word	index@(_Z17sumChannelsKernelPKhiiiiPdS1_S1_)
        /*0014*/ 	.word	0x00000000


	//----- nvinfo : EIATTR_MIN_STACK_SIZE
	.align		4
.L_3:
        /*0018*/ 	.byte	0x04, 0x12
        /*001a*/ 	.short	(.L_5 - .L_4)
	.align		4
.L_4:
        /*001c*/ 	.word	index@(_Z17sumChannelsKernelPKhiiiiPdS1_S1_)
        /*0020*/ 	.word	0x00000000
.L_5:


//--------------------- .nv.compat                --------------------------
	.section	.nv.compat,"",@"SHT_CUDA_COMPAT_INFO"
	.align	4
        /*0000*/ 	.byte	0x02, 0x09, 0x00, 0x00, 0x02, 0x02, 0x01, 0x00, 0x02, 0x05, 0x05, 0x00, 0x03, 0x07, 0x01, 0x01
        /*0010*/ 	.byte	0x02, 0x03, 0x00, 0x00, 0x02, 0x06, 0x01, 0x00, 0x04, 0x0b, 0x08, 0x00, 0x09, 0x00, 0x00, 0x00
        /*0020*/ 	.byte	0x00, 0x00, 0x00, 0x00


//--------------------- .nv.info._Z17sumChannelsKernelPKhiiiiPdS1_S1_ --------------------------
	.section	.nv.info._Z17sumChannelsKernelPKhiiiiPdS1_S1_,"",@"SHT_CUDA_INFO"
	.sectionflags	@""
	.align	4


	//----- nvinfo : EIATTR_CUDA_API_VERSION
	.align		4
        /*0000*/ 	.byte	0x04, 0x37
        /*0002*/ 	.short	(.L_7 - .L_6)
.L_6:
        /*0004*/ 	.word	0x00000082


	//----- nvinfo : EIATTR_KPARAM_INFO
	.align		4
.L_7:
        /*0008*/ 	.byte	0x04, 0x17
        /*000a*/ 	.short	(.L_9 - .L_8)
.L_8:
        /*000c*/ 	.word	0x00000000
        /*0010*/ 	.short	0x0007
        /*0012*/ 	.short	0x0028
        /*0014*/ 	.byte	0x00, 0xf5, 0x21, 0x00


	//----- nvinfo : EIATTR_KPARAM_INFO
	.align		4
.L_9:
        /*0018*/ 	.byte	0x04, 0x17
        /*001a*/ 	.short	(.L_11 - .L_10)
.L_10:
        /*001c*/ 	.word	0x00000000
        /*0020*/ 	.short	0x0006
        /*0022*/ 	.short	0x0020
        /*0024*/ 	.byte	0x00, 0xf5, 0x21, 0x00


	//----- nvinfo : EIATTR_KPARAM_INFO
	.align		4
.L_11:
        /*0028*/ 	.byte	0x04, 0x17
        /*002a*/ 	.short	(.L_13 - .L_12)
.L_12:
        /*002c*/ 	.word	0x00000000
        /*0030*/ 	.short	0x0005
        /*0032*/ 	.short	0x0018
        /*0034*/ 	.byte	0x00, 0xf5, 0x21, 0x00


	//----- nvinfo : EIATTR_KPARAM_INFO
	.align		4
.L_13:
        /*0038*/ 	.byte	0x04, 0x17
        /*003a*/ 	.short	(.L_15 - .L_14)
.L_14:
        /*003c*/ 	.word	0x00000000
        /*0040*/ 	.short	0x0004
        /*0042*/ 	.short	0x0014
        /*0044*/ 	.byte	0x00, 0xf0, 0x11, 0x00


	//----- nvinfo : EIATTR_KPARAM_INFO
	.align		4
.L_15:
        /*0048*/ 	.byte	0x04, 0x17
        /*004a*/ 	.short	(.L_17 - .L_16)
.L_16:
        /*004c*/ 	.word	0x00000000
        /*0050*/ 	.short	0x0003
        /*0052*/ 	.short	0x0010
        /*0054*/ 	.byte	0x00, 0xf0, 0x11, 0x00


	//----- nvinfo : EIATTR_KPARAM_INFO
	.align		4
.L_17:
        /*0058*/ 	.byte	0x04, 0x17
        /*005a*/ 	.short	(.L_19 - .L_18)
.L_18:
        /*005c*/ 	.word	0x00000000
        /*0060*/ 	.short	0x0002
        /*0062*/ 	.short	0x000c
        /*0064*/ 	.byte	0x00, 0xf0, 0x11, 0x00


	//----- nvinfo : EIATTR_KPARAM_INFO
	.align		4
.L_19:
        /*0068*/ 	.byte	0x04, 0x17
        /*006a*/ 	.short	(.L_21 - .L_20)
.L_20:
        /*006c*/ 	.word	0x00000000
        /*0070*/ 	.short	0x0001
        /*0072*/ 	.short	0x0008
        /*0074*/ 	.byte	0x00, 0xf0, 0x11, 0x00


	//----- nvinfo : EIATTR_KPARAM_INFO
	.align		4
.L_21:
        /*0078*/ 	.byte	0x04, 0x17
        /*007a*/ 	.short	(.L_23 - .L_22)
.L_22:
        /*007c*/ 	.word	0x00000000
        /*0080*/ 	.short	0x0000
        /*0082*/ 	.short	0x0000
        /*0084*/ 	.byte	0x00, 0xf5, 0x21, 0x00


	//----- nvinfo : EIATTR_SPARSE_MMA_MASK
	.align		4
.L_23:
        /*0088*/ 	.byte	0x03, 0x50
        /*008a*/ 	.short	0x0000


	//----- nvinfo : EIATTR_MAXREG_COUNT
	.align		4
        /*008c*/ 	.byte	0x03, 0x1b
        /*008e*/ 	.short	0x00ff


	//----- nvinfo : EIATTR_MERCURY_ISA_VERSION
	.align		4
        /*0090*/ 	.byte	0x03, 0x5f
        /*0092*/ 	.short	0x0101


	//----- nvinfo : EIATTR_VRC_CTA_INIT_COUNT
	.align		4
        /*0094*/ 	.byte	0x02, 0x4a
	.zero		1
	.zero		1


	//----- nvinfo : EIATTR_EXIT_INSTR_OFFSETS
	.align		4
        /*0098*/ 	.byte	0x04, 0x1c
        /*009a*/ 	.short	(.L_25 - .L_24)


	//   ....[0]....
.L_24:
        /*009c*/ 	.word	0x000000c0


	//   ....[1]....
        /*00a0*/ 	.word	0x00000200


	//----- nvinfo : EIATTR_CBANK_PARAM_SIZE
	.align		4
.L_25:
        /*00a4*/ 	.byte	0x03, 0x19
        /*00a6*/ 	.short	0x0030


	//----- nvinfo : EIATTR_PARAM_CBANK
	.align		4
        /*00a8*/ 	.byte	0x04, 0x0a
        /*00aa*/ 	.short	(.L_27 - .L_26)
	.align		4
.L_26:
        /*00ac*/ 	.word	index@(.nv.constant0._Z17sumChannelsKernelPKhiiiiPdS1_S1_)
        /*00b0*/ 	.short	0x0380
        /*00b2*/ 	.short	0x0030


	//----- nvinfo : EIATTR_SW_WAR
	.align		4
.L_27:
        /*00b4*/ 	.byte	0x04, 0x36
        /*00b6*/ 	.short	(.L_29 - .L_28)
.L_28:
        /*00b8*/ 	.word	0x00000008
.L_29:


//--------------------- .nv.callgraph             --------------------------
	.section	.nv.callgraph,"",@"SHT_CUDA_CALLGRAPH"
	.align	4
	.sectionentsize	8
	.align		4
        /*0000*/ 	.word	0x00000000
	.align		4
        /*0004*/ 	.word	0xffffffff
	.align		4
        /*0008*/ 	.word	0x00000000
	.align		4
        /*000c*/ 	.word	0xfffffffe
	.align		4
        /*0010*/ 	.word	0x00000000
	.align		4
        /*0014*/ 	.word	0xfffffffd
	.align		4
        /*0018*/ 	.word	0x00000000
	.align		4
        /*001c*/ 	.word	0xfffffffc


//--------------------- .text._Z17sumChannelsKernelPKhiiiiPdS1_S1_ --------------------------
	.section	.text._Z17sumChannelsKernelPKhiiiiPdS1_S1_,"ax",@progbits
	.align	128
        .global         _Z17sumChannelsKernelPKhiiiiPdS1_S1_
        .type           _Z17sumChannelsKernelPKhiiiiPdS1_S1_,@function
        .size           _Z17sumChannelsKernelPKhiiiiPdS1_S1_,(.L_x_1 - _Z17sumChannelsKernelPKhiiiiPdS1_S1_)
        .other          _Z17sumChannelsKernelPKhiiiiPdS1_S1_,@"STO_CUDA_ENTRY STV_DEFAULT"
_Z17sumChannelsKernelPKhiiiiPdS1_S1_:
.text._Z17sumChannelsKernelPKhiiiiPdS1_S1_:
[----:B------:R-:W-:Y:S01]  /*0000*/  LDC R1, c[0x0][0x37c] ;  /* 0x0000df00ff017b82 */ /* 0x000fe20000000800 */
[----:B------:R-:W0:Y:S07]  /*0010*/  S2R R5, SR_TID.Y ;  /* 0x0000000000057919 */ /* 0x000e2e0000002200 */
[----:B------:R-:W1:Y:S01]  /*0020*/  LDC R0, c[0x0][0x360] ;  /* 0x0000d800ff007b82 */ /* 0x000e620000000800 */
[----:B------:R-:W2:Y:S01]  /*0030*/  LDCU.64 UR6, c[0x0][0x388] ;  /* 0x00007100ff0677ac */ /* 0x000ea20008000a00 */
[----:B------:R-:W1:Y:S06]  /*0040*/  S2R R3, SR_TID.X ;  /* 0x0000000000037919 */ /* 0x000e6c0000002100 */
[----:B------:R-:W0:Y:S08]  /*0050*/  S2UR UR5, SR_CTAID.Y ;  /* 0x00000000000579c3 */ /* 0x000e300000002600 */
[----:B------:R-:W0:Y:S08]  /*0060*/  LDC R2, c[0x0][0x364] ;  /* 0x0000d900ff027b82 */ /* 0x000e300000000800 */
[----:B------:R-:W1:Y:S01]  /*0070*/  S2UR UR4, SR_CTAID.X ;  /* 0x00000000000479c3 */ /* 0x000e620000002500 */
[----:B0-----:R-:W-:-:S05]  /*0080*/  IMAD R2, R2, UR5, R5 ;  /* 0x0000000502027c24 */ /* 0x001fca000f8e0205 */
[----:B--2---:R-:W-:Y:S01]  /*0090*/  ISETP.GE.AND P0, PT, R2, UR7, PT ;  /* 0x0000000702007c0c */ /* 0x004fe2000bf06270 */
[----:B-1----:R-:W-:-:S05]  /*00a0*/  IMAD R0, R0, UR4, R3 ;  /* 0x0000000400007c24 */ /* 0x002fca000f8e0203 */
[----:B------:R-:W-:-:S13]  /*00b0*/  ISETP.GE.OR P0, PT, R0, UR6, P0 ;  /* 0x0000000600007c0c */ /* 0x000fda0008706670 */
[----:B------:R-:W-:Y:S05]  /*00c0*/  @P0 EXIT ;  /* 0x000000000000094d */ /* 0x000fea0003800000 */
[----:B------:R-:W0:Y:S01]  /*00d0*/  LDCU.64 UR6, c[0x0][0x390] ;  /* 0x00007200ff0677ac */ /* 0x000e220008000a00 */
[----:B------:R-:W1:Y:S01]  /*00e0*/  LDCU.64 UR8, c[0x0][0x380] ;  /* 0x00007000ff0877ac */ /* 0x000e620008000a00 */
[----:B------:R-:W2:Y:S01]  /*00f0*/  LDCU.64 UR4, c[0x0][0x358] ;  /* 0x00006b00ff0477ac */ /* 0x000ea20008000a00 */
[----:B0-----:R-:W-:-:S04]  /*0100*/  IMAD R3, R0, UR6, RZ ;  /* 0x0000000600037c24 */ /* 0x001fc8000f8e02ff */
[----:B------:R-:W-:-:S05]  /*0110*/  IMAD R3, R2, UR7, R3 ;  /* 0x0000000702037c24 */ /* 0x000fca000f8e0203 */
[----:B-1----:R-:W-:-:S04]  /*0120*/  IADD3 R2, P0, PT, R3, UR8, RZ ;  /* 0x0000000803027c10 */ /* 0x002fc8000ff1e0ff */
[----:B------:R-:W-:-:S05]  /*0130*/  LEA.HI.X.SX32 R3, R3, UR9, 0x1, P0 ;  /* 0x0000000903037c11 */ /* 0x000fca00080f0eff */
[----:B--2---:R-:W2:Y:S01]  /*0140*/  LDG.E.U8 R4, desc[UR4][R2.64+0x2] ;  /* 0x0000020402047981 */ /* 0x004ea2000c1e1100 */
[----:B------:R-:W0:Y:S01]  /*0150*/  LDC.64 R6, c[0x0][0x398] ;  /* 0x0000e600ff067b82 */ /* 0x000e220000000a00 */
[----:B--2---:R-:W0:Y:S02]  /*0160*/  I2F.F64.U16 R4, R4 ;  /* 0x0000000400047312 */ /* 0x004e240000101800 */
[----:B0-----:R-:W-:Y:S04]  /*0170*/  REDG.E.ADD.F64.RN.STRONG.GPU desc[UR4][R6.64], R4 ;  /* 0x00000004060079a6 */ /* 0x001fe8000c12ff04 */
[----:B------:R-:W2:Y:S01]  /*0180*/  LDG.E.U8 R8, desc[UR4][R2.64+0x1] ;  /* 0x0000010402087981 */ /* 0x000ea2000c1e1100 */
[----:B------:R-:W0:Y:S01]  /*0190*/  LDC.64 R10, c[0x0][0x3a0] ;  /* 0x0000e800ff0a7b82 */ /* 0x000e220000000a00 */
[----:B--2---:R-:W0:Y:S02]  /*01a0*/  I2F.F64.U16 R8, R8 ;  /* 0x0000000800087312 */ /* 0x004e240000101800 */
[----:B0-----:R-:W-:Y:S04]  /*01b0*/  REDG.E.ADD.F64.RN.STRONG.GPU desc[UR4][R10.64], R8 ;  /* 0x000000080a0079a6 */ /* 0x001fe8000c12ff04 */
[----:B------:R-:W2:Y:S01]  /*01c0*/  LDG.E.U8 R12, desc[UR4][R2.64] ;  /* 0x00000004020c7981 */ /* 0x000ea2000c1e1100 */
[----:B------:R-:W0:Y:S01]  /*01d0*/  LDC.64 R14, c[0x0][0x3a8] ;  /* 0x0000ea00ff0e7b82 */ /* 0x000e220000000a00 */
[----:B--2---:R-:W0:Y:S02]  /*01e0*/  I2F.F64.U16 R12, R12 ;  /* 0x0000000c000c7312 */ /* 0x004e240000101800 */
[----:B0-----:R-:W-:Y:S01]  /*01f0*/  REDG.E.ADD.F64.RN.STRONG.GPU desc[UR4][R14.64], R12 ;  /* 0x0000000c0e0079a6 */ /* 0x001fe2000c12ff04 */
[----:B------:R-:W-:Y:S05]  /*0200*/  EXIT ;  /* 0x000000000000794d */ /* 0x000fea0003800000 */
.L_x_0:
[----:B------:R-:W-:-:S00]  /*0210*/  BRA `(.L_x_0) ;  /* 0xfffffffc00fc7947 */ /* 0x000fc0000383ffff */
[----:B------:R-:W-:-:S00]  /*0220*/  NOP ;  /* 0x0000000000007918 */ /* 0x000fc00000000000 */
        /* <DEDUP_REMOVED lines=13> */
.L_x_1:


//--------------------- .nv.shared.reserved.0     --------------------------
	.section	.nv.shared.reserved.0,"aw",@nobits
	.weak		__nv_reservedSMEM_offset_0_alias
	.size		__nv_reservedSMEM_offset_0_alias, 0, 64
	.other		__nv_reservedSMEM_offset_0_alias,@"STO_CUDA_RESERVED_SHARED STV_DEFAULT"
__nv_reservedSMEM_offset_0_alias:
	.zero		0
	.zero		64


//--------------------- .nv.constant0._Z17sumChannelsKernelPKhiiiiPdS1_S1_ --------------------------
	.section	.nv.constant0._Z17sumChannelsKernelPKhiiiiPdS1_S1_,"a",@progbits
	.sectionflags	@""
	.align	4
.nv.constant0._Z17sumChannelsKernelPKhiiiiPdS1_S1_:
	.zero		944


//--------------------- SYMBOLS --------------------------

	.type		.nv.reservedSmem.offset0,@object
	.size		.nv.reservedSmem.offset0,0x4
